	.headerflags	@"EF_CUDA_TEXMODE_UNIFIED EF_CUDA_64BIT_ADDRESS EF_CUDA_ACCELERATORS EF_CUDA_SM90 EF_CUDA_VIRTUAL_SM(EF_CUDA_SM90)"
	.elftype	@"ET_EXEC"


//--------------------- .nv.info                  --------------------------
	.section	.nv.info,"",@"SHT_CUDA_INFO"
	.align	4


	//----- nvinfo : EIATTR_REGCOUNT
	.align		4
        /*0000*/ 	.byte	0x04, 0x2f
        /*0002*/ 	.short	(.L_1 - .L_0)
	.align		4
.L_0:
        /*0004*/ 	.word	index@(triton_poi_fused_convolution_leaky_relu_16)
        /*0008*/ 	.word	0x00000012


	//----- nvinfo : EIATTR_MIN_STACK_SIZE
	.align		4
.L_1:
        /*000c*/ 	.byte	0x04, 0x12
        /*000e*/ 	.short	(.L_3 - .L_2)
	.align		4
.L_2:
        /*0010*/ 	.word	index@(triton_poi_fused_convolution_leaky_relu_16)
        /*0014*/ 	.word	0x00000000


	//----- nvinfo : EIATTR_FRAME_SIZE
	.align		4
.L_3:
        /*0018*/ 	.byte	0x04, 0x11
        /*001a*/ 	.short	(.L_5 - .L_4)
	.align		4
.L_4:
        /*001c*/ 	.word	index@(triton_poi_fused_convolution_leaky_relu_16)
        /*0020*/ 	.word	0x00000000


	//----- nvinfo : EIATTR_MIN_STACK_SIZE
	.align		4
.L_5:
        /*0024*/ 	.byte	0x04, 0x12
        /*0026*/ 	.short	(.L_7 - .L_6)
	.align		4
.L_6:
        /*0028*/ 	.word	index@(triton_poi_fused_convolution_leaky_relu_16)
        /*002c*/ 	.word	0x00000000
.L_7:


//--------------------- .nv.info.triton_poi_fused_convolution_leaky_relu_16 --------------------------
	.section	.nv.info.triton_poi_fused_convolution_leaky_relu_16,"",@"SHT_CUDA_INFO"
	.sectionflags	@""
	.align	4


	//----- nvinfo : EIATTR_CUDA_API_VERSION
	.align		4
        /*0000*/ 	.byte	0x04, 0x37
        /*0002*/ 	.short	(.L_9 - .L_8)
.L_8:
        /*0004*/ 	.word	0x0000007c


	//----- nvinfo : EIATTR_KPARAM_INFO
	.align		4
.L_9:
        /*0008*/ 	.byte	0x04, 0x17
        /*000a*/ 	.short	(.L_11 - .L_10)
.L_10:
        /*000c*/ 	.word	0x00000000
        /*0010*/ 	.short	0x0003
        /*0012*/ 	.short	0x0018
        /*0014*/ 	.byte	0x00, 0xf0, 0x11, 0x00


	//----- nvinfo : EIATTR_KPARAM_INFO
	.align		4
.L_11:
        /*0018*/ 	.byte	0x04, 0x17
        /*001a*/ 	.short	(.L_13 - .L_12)
.L_12:
        /*001c*/ 	.word	0x00000000
        /*0020*/ 	.short	0x0002
        /*0022*/ 	.short	0x0010
        /*0024*/ 	.byte	0x00, 0xf4, 0x21, 0x00


	//----- nvinfo : EIATTR_KPARAM_INFO
	.align		4
.L_13:
        /*0028*/ 	.byte	0x04, 0x17
        /*002a*/ 	.short	(.L_15 - .L_14)
.L_14:
        /*002c*/ 	.word	0x00000000
        /*0030*/ 	.short	0x0001
        /*0032*/ 	.short	0x0008
        /*0034*/ 	.byte	0x00, 0xf4, 0x21, 0x00


	//----- nvinfo : EIATTR_KPARAM_INFO
	.align		4
.L_15:
        /*0038*/ 	.byte	0x04, 0x17
        /*003a*/ 	.short	(.L_17 - .L_16)
.L_16:
        /*003c*/ 	.word	0x00000000
        /*0040*/ 	.short	0x0000
        /*0042*/ 	.short	0x0000
        /*0044*/ 	.byte	0x00, 0xf4, 0x21, 0x00


	//----- nvinfo : EIATTR_SPARSE_MMA_MASK
	.align		4
.L_17:
        /*0048*/ 	.byte	0x03, 0x50
        /*004a*/ 	.short	0x0000


	//----- nvinfo : EIATTR_MAXREG_COUNT
	.align		4
        /*004c*/ 	.byte	0x03, 0x1b
        /*004e*/ 	.short	0x00ff


	//----- nvinfo : EIATTR_EXIT_INSTR_OFFSETS
	.align		4
        /*0050*/ 	.byte	0x04, 0x1c
        /*0052*/ 	.short	(.L_19 - .L_18)


	//   ....[0]....
.L_18:
        /*0054*/ 	.word	0x000002f0


	//   ....[1]....
        /*0058*/ 	.word	0x00000310


	//----- nvinfo : EIATTR_REQNTID
	.align		4
.L_19:
        /*005c*/ 	.byte	0x04, 0x10
        /*005e*/ 	.short	(.L_21 - .L_20)
.L_20:
        /*0060*/ 	.word	0x00000080
        /*0064*/ 	.word	0x00000001
        /*0068*/ 	.word	0x00000001


	//----- nvinfo : EIATTR_CBANK_PARAM_SIZE
	.align		4
.L_21:
        /*006c*/ 	.byte	0x03, 0x19
        /*006e*/ 	.short	0x001c


	//----- nvinfo : EIATTR_PARAM_CBANK
	.align		4
        /*0070*/ 	.byte	0x04, 0x0a
        /*0072*/ 	.short	(.L_23 - .L_22)
	.align		4
.L_22:
        /*0074*/ 	.word	index@(.nv.constant0.triton_poi_fused_convolution_leaky_relu_16)
        /*0078*/ 	.short	0x0210
        /*007a*/ 	.short	0x001c


	//----- nvinfo : EIATTR_SW_WAR
	.align		4
.L_23:
        /*007c*/ 	.byte	0x04, 0x36
        /*007e*/ 	.short	(.L_25 - .L_24)
.L_24:
        /*0080*/ 	.word	0x00000008
.L_25:


//--------------------- .nv.callgraph             --------------------------
	.section	.nv.callgraph,"",@"SHT_CUDA_CALLGRAPH"
	.align	4
	.sectionentsize	8
	.align		4
        /*0000*/ 	.word	0x00000000
	.align		4
        /*0004*/ 	.word	0xffffffff
	.align		4
        /*0008*/ 	.word	0x00000000
	.align		4
        /*000c*/ 	.word	0xfffffffe
	.align		4
        /*0010*/ 	.word	0x00000000
	.align		4
        /*0014*/ 	.word	0xfffffffd
	.align		4
        /*0018*/ 	.word	0x00000000
	.align		4
        /*001c*/ 	.word	0xfffffffc


//--------------------- .text.triton_poi_fused_convolution_leaky_relu_16 --------------------------
	.section	.text.triton_poi_fused_convolution_leaky_relu_16,"ax",@progbits
	.align	128
        .global         triton_poi_fused_convolution_leaky_relu_16
        .type           triton_poi_fused_convolution_leaky_relu_16,@function
        .size           triton_poi_fused_convolution_leaky_relu_16,(.L_x_1 - triton_poi_fused_convolution_leaky_relu_16)
        .other          triton_poi_fused_convolution_leaky_relu_16,@"STO_CUDA_ENTRY STV_DEFAULT"
triton_poi_fused_convolution_leaky_relu_16:
.text.triton_poi_fused_convolution_leaky_relu_16:
[----:B------:R-:W0:Y:S02]  /*0000*/  LDC R1, c[0x0][0x28] ;  /* 0x00000a00ff017b82 */ /* 0x000e240000000800 */
[----:B------:R-:W1:Y:S01]  /*0010*/  S2R R0, SR_TID.X ;  /* 0x0000000000007919 */ /* 0x000e620000002100 */
[----:B------:R-:W2:Y:S01]  /*0020*/  LDC.64 R2, c[0x0][0x218] ;  /* 0x00008600ff027b82 */ /* 0x000ea20000000a00 */
[----:B------:R-:W-:Y:S01]  /*0030*/  ULDC.64 UR4, c[0x0][0x208] ;  /* 0x0000820000047ab9 */ /* 0x000fe20000000a00 */
[----:B------:R-:W-:Y:S01]  /*0040*/  ULDC.64 UR6, c[0x0][0x220] ;  /* 0x0000880000067ab9 */ /* 0x000fe20000000a00 */
[----:B------:R-:W3:Y:S01]  /*0050*/  S2R R7, SR_CTAID.X ;  /* 0x0000000000077919 */ /* 0x000ee20000002500 */
[----:B-1----:R-:W-:-:S05]  /*0060*/  IMAD.SHL.U32 R0, R0, 0x2, RZ ;  /* 0x0000000200007824 */ /* 0x002fca00078e00ff */
[----:B------:R-:W-:-:S05]  /*0070*/  LOP3.LUT R0, R0, 0xfe, RZ, 0xc0, !PT ;  /* 0x000000fe00007812 */ /* 0x000fca00078ec0ff */
[----:B---3--:R-:W-:-:S04]  /*0080*/  IMAD R7, R7, 0x100, R0 ;  /* 0x0000010007077824 */ /* 0x008fc800078e0200 */
[C---:B------:R-:W-:Y:S01]  /*0090*/  VIADD R0, R7.reuse, 0x1 ;  /* 0x0000000107007836 */ /* 0x040fe20000000000 */
[C---:B------:R-:W-:Y:S01]  /*00a0*/  ISETP.GE.AND P2, PT, R7.reuse, 0xc80, PT ;  /* 0x00000c800700780c */ /* 0x040fe20003f46270 */
[----:B------:R-:W-:-:S04]  /*00b0*/  IMAD.HI R4, R7, 0x51eb851f, RZ ;  /* 0x51eb851f07047827 */ /* 0x000fc800078e02ff */
[----:B------:R-:W-:Y:S01]  /*00c0*/  IMAD.HI R6, R0, 0x51eb851f, RZ ;  /* 0x51eb851f00067827 */ /* 0x000fe200078e02ff */
[----:B------:R-:W-:-:S04]  /*00d0*/  SHF.R.U32.HI R5, RZ, 0x1f, R4 ;  /* 0x0000001fff057819 */ /* 0x000fc80000011604 */
[----:B------:R-:W-:Y:S02]  /*00e0*/  SHF.R.U32.HI R9, RZ, 0x1f, R6 ;  /* 0x0000001fff097819 */ /* 0x000fe40000011606 */
[----:B------:R-:W-:Y:S02]  /*00f0*/  LEA.HI.SX32 R0, R4, R5, 0x1d ;  /* 0x0000000504007211 */ /* 0x000fe400078feaff */
[----:B------:R-:W1:Y:S01]  /*0100*/  LDC.64 R4, c[0x0][0x210] ;  /* 0x00008400ff047b82 */ /* 0x000e620000000a00 */
[----:B------:R-:W-:Y:S02]  /*0110*/  LEA.HI.SX32 R9, R6, R9, 0x1d ;  /* 0x0000000906097211 */ /* 0x000fe400078feaff */
[----:B------:R-:W-:Y:S02]  /*0120*/  SHF.R.S32.HI R11, RZ, 0x1f, R0 ;  /* 0x0000001fff0b7819 */ /* 0x000fe40000011400 */
[----:B------:R-:W-:Y:S02]  /*0130*/  SHF.R.S32.HI R6, RZ, 0x1f, R9 ;  /* 0x0000001fff067819 */ /* 0x000fe40000011409 */
[----:B------:R-:W-:-:S02]  /*0140*/  LEA.HI R11, R11, R0, RZ, 0x5 ;  /* 0x000000000b0b7211 */ /* 0x000fc400078f28ff */
[----:B------:R-:W-:Y:S02]  /*0150*/  LEA.HI R6, R6, R9, RZ, 0x5 ;  /* 0x0000000906067211 */ /* 0x000fe400078f28ff */
[----:B------:R-:W-:Y:S02]  /*0160*/  LOP3.LUT R11, R11, 0xffffffe0, RZ, 0xc0, !PT ;  /* 0xffffffe00b0b7812 */ /* 0x000fe400078ec0ff */
[----:B------:R-:W-:-:S03]  /*0170*/  LOP3.LUT R6, R6, 0xffffffe0, RZ, 0xc0, !PT ;  /* 0xffffffe006067812 */ /* 0x000fc600078ec0ff */
[----:B------:R-:W-:Y:S02]  /*0180*/  IMAD.IADD R11, R0, 0x1, -R11 ;  /* 0x00000001000b7824 */ /* 0x000fe400078e0a0b */
[----:B------:R-:W-:Y:S02]  /*0190*/  IMAD.IADD R13, R9, 0x1, -R6 ;  /* 0x00000001090d7824 */ /* 0x000fe400078e0a06 */
[----:B--2---:R-:W-:Y:S01]  /*01a0*/  IMAD.WIDE R8, R11, 0x4, R2 ;  /* 0x000000040b087825 */ /* 0x004fe200078e0202 */
[----:B------:R-:W-:-:S03]  /*01b0*/  CS2R R10, SRZ ;  /* 0x00000000000a7805 */ /* 0x000fc6000001ff00 */
[----:B------:R-:W-:-:S04]  /*01c0*/  IMAD.WIDE R2, R13, 0x4, R2 ;  /* 0x000000040d027825 */ /* 0x000fc800078e0202 */
[----:B------:R-:W-:Y:S02]  /*01d0*/  IMAD.MOV.U32 R13, RZ, RZ, RZ ;  /* 0x000000ffff0d7224 */ /* 0x000fe400078e00ff */
[----:B------:R-:W-:Y:S02]  /*01e0*/  IMAD.MOV.U32 R0, RZ, RZ, RZ ;  /* 0x000000ffff007224 */ /* 0x000fe400078e00ff */
[----:B-1----:R-:W-:Y:S02]  /*01f0*/  IMAD.WIDE R4, R7, 0x4, R4 ;  /* 0x0000000407047825 */ /* 0x002fe400078e0204 */
[----:B------:R-:W2:Y:S04]  /*0200*/  @!P2 LDG.E.EL R13, desc[UR4][R8.64] ;  /* 0x00000004080da981 */ /* 0x000ea8000c2e1900 */
[----:B------:R-:W2:Y:S04]  /*0210*/  @!P2 LDG.E.64 R10, desc[UR4][R4.64] ;  /* 0x00000004040aa981 */ /* 0x000ea8000c1e1b00 */
[----:B------:R-:W3:Y:S01]  /*0220*/  @!P2 LDG.E.EL R0, desc[UR4][R2.64] ;  /* 0x000000040200a981 */ /* 0x000ee2000c2e1900 */
[----:B------:R-:W-:-:S04]  /*0230*/  IADD3 R6, P3, R7, UR6, RZ ;  /* 0x0000000607067c10 */ /* 0x000fc8000ff7e0ff */
[----:B------:R-:W-:Y:S02]  /*0240*/  LEA.HI.X.SX32 R7, R7, UR7, 0x1, P3 ;  /* 0x0000000707077c11 */ /* 0x000fe400098f0eff */
[----:B--2---:R-:W-:Y:S01]  /*0250*/  FSETP.GT.AND P1, PT, R10, -R13, PT ;  /* 0x8000000d0a00720b */ /* 0x004fe20003f24000 */
[----:B------:R-:W-:Y:S01]  /*0260*/  FADD R10, R13, R10 ;  /* 0x0000000a0d0a7221 */ /* 0x000fe20000000000 */
[----:B---3--:R-:W-:Y:S01]  /*0270*/  FSETP.GT.AND P0, PT, R11, -R0, PT ;  /* 0x800000000b00720b */ /* 0x008fe20003f04000 */
[----:B------:R-:W-:Y:S01]  /*0280*/  FADD R11, R0, R11 ;  /* 0x0000000b000b7221 */ /* 0x000fe20000000000 */
[----:B------:R-:W-:Y:S02]  /*0290*/  SEL R12, RZ, 0x1, !P1 ;  /* 0x00000001ff0c7807 */ /* 0x000fe40004800000 */
[----:B------:R-:W-:-:S05]  /*02a0*/  SEL R15, RZ, 0x100, !P0 ;  /* 0x00000100ff0f7807 */ /* 0x000fca0004000000 */
[----:B------:R-:W-:Y:S02]  /*02b0*/  IMAD.IADD R15, R12, 0x1, R15 ;  /* 0x000000010c0f7824 */ /* 0x000fe400078e020f */
[----:B------:R-:W-:Y:S02]  /*02c0*/  @!P1 FMUL R10, R10, 0.10000000149011611938 ;  /* 0x3dcccccd0a0a9820 */ /* 0x000fe40000400000 */
[----:B------:R-:W-:Y:S01]  /*02d0*/  @!P0 FMUL R11, R11, 0.10000000149011611938 ;  /* 0x3dcccccd0b0b8820 */ /* 0x000fe20000400000 */
[----:B------:R1:W-:Y:S01]  /*02e0*/  @!P2 STG.E.U16 desc[UR4][R6.64], R15 ;  /* 0x0000000f0600a986 */ /* 0x0003e2000c101504 */
[----:B------:R-:W-:Y:S05]  /*02f0*/  @P2 EXIT ;  /* 0x000000000000294d */ /* 0x000fea0003800000 */
[----:B------:R-:W-:Y:S01]  /*0300*/  STG.E.64 desc[UR4][R4.64], R10 ;  /* 0x0000000a04007986 */ /* 0x000fe2000c101b04 */
[----:B------:R-:W-:Y:S05]  /*0310*/  EXIT ;  /* 0x000000000000794d */ /* 0x000fea0003800000 */
.L_x_0:
[----:B------:R-:W-:-:S00]  /*0320*/  BRA `(.L_x_0) ;  /* 0xfffffffc00fc7947 */ /* 0x000fc0000383ffff */
[----:B------:R-:W-:-:S00]  /*0330*/  NOP ;  /* 0x0000000000007918 */ /* 0x000fc00000000000 */
        /* <DEDUP_REMOVED lines=12> */
.L_x_1:


//--------------------- .nv.constant0.triton_poi_fused_convolution_leaky_relu_16 --------------------------
	.section	.nv.constant0.triton_poi_fused_convolution_leaky_relu_16,"a",@progbits
	.sectionflags	@""
	.align	4
.nv.constant0.triton_poi_fused_convolution_leaky_relu_16:
	.zero		556
